	.headerflags	@"EF_CUDA_TEXMODE_UNIFIED EF_CUDA_64BIT_ADDRESS EF_CUDA_ACCELERATORS EF_CUDA_SM90 EF_CUDA_VIRTUAL_SM(EF_CUDA_SM90)"
	.elftype	@"ET_EXEC"


//--------------------- .nv.info                  --------------------------
	.section	.nv.info,"",@"SHT_CUDA_INFO"
	.align	4


	//----- nvinfo : EIATTR_REGCOUNT
	.align		4
        /*0000*/ 	.byte	0x04, 0x2f
        /*0002*/ 	.short	(.L_1 - .L_0)
	.align		4
.L_0:
        /*0004*/ 	.word	index@(triton_poi_fused_reflection_pad2d_4)
        /*0008*/ 	.word	0x0000001e


	//----- nvinfo : EIATTR_MIN_STACK_SIZE
	.align		4
.L_1:
        /*000c*/ 	.byte	0x04, 0x12
        /*000e*/ 	.short	(.L_3 - .L_2)
	.align		4
.L_2:
        /*0010*/ 	.word	index@(triton_poi_fused_reflection_pad2d_4)
        /*0014*/ 	.word	0x00000000


	//----- nvinfo : EIATTR_FRAME_SIZE
	.align		4
.L_3:
        /*0018*/ 	.byte	0x04, 0x11
        /*001a*/ 	.short	(.L_5 - .L_4)
	.align		4
.L_4:
        /*001c*/ 	.word	index@(triton_poi_fused_reflection_pad2d_4)
        /*0020*/ 	.word	0x00000000


	//----- nvinfo : EIATTR_MIN_STACK_SIZE
	.align		4
.L_5:
        /*0024*/ 	.byte	0x04, 0x12
        /*0026*/ 	.short	(.L_7 - .L_6)
	.align		4
.L_6:
        /*0028*/ 	.word	index@(triton_poi_fused_reflection_pad2d_4)
        /*002c*/ 	.word	0x00000000
.L_7:


//--------------------- .nv.info.triton_poi_fused_reflection_pad2d_4 --------------------------
	.section	.nv.info.triton_poi_fused_reflection_pad2d_4,"",@"SHT_CUDA_INFO"
	.sectionflags	@""
	.align	4


	//----- nvinfo : EIATTR_CUDA_API_VERSION
	.align		4
        /*0000*/ 	.byte	0x04, 0x37
        /*0002*/ 	.short	(.L_9 - .L_8)
.L_8:
        /*0004*/ 	.word	0x0000007c


	//----- nvinfo : EIATTR_KPARAM_INFO
	.align		4
.L_9:
        /*0008*/ 	.byte	0x04, 0x17
        /*000a*/ 	.short	(.L_11 - .L_10)
.L_10:
        /*000c*/ 	.word	0x00000000
        /*0010*/ 	.short	0x0002
        /*0012*/ 	.short	0x0010
        /*0014*/ 	.byte	0x00, 0xf0, 0x11, 0x00


	//----- nvinfo : EIATTR_KPARAM_INFO
	.align		4
.L_11:
        /*0018*/ 	.byte	0x04, 0x17
        /*001a*/ 	.short	(.L_13 - .L_12)
.L_12:
        /*001c*/ 	.word	0x00000000
        /*0020*/ 	.short	0x0001
        /*0022*/ 	.short	0x0008
        /*0024*/ 	.byte	0x00, 0xf4, 0x21, 0x00


	//----- nvinfo : EIATTR_KPARAM_INFO
	.align		4
.L_13:
        /*0028*/ 	.byte	0x04, 0x17
        /*002a*/ 	.short	(.L_15 - .L_14)
.L_14:
        /*002c*/ 	.word	0x00000000
        /*0030*/ 	.short	0x0000
        /*0032*/ 	.short	0x0000
        /*0034*/ 	.byte	0x00, 0xf4, 0x21, 0x00


	//----- nvinfo : EIATTR_SPARSE_MMA_MASK
	.align		4
.L_15:
        /*0038*/ 	.byte	0x03, 0x50
        /*003a*/ 	.short	0x0000


	//----- nvinfo : EIATTR_MAXREG_COUNT
	.align		4
        /*003c*/ 	.byte	0x03, 0x1b
        /*003e*/ 	.short	0x00ff


	//----- nvinfo : EIATTR_EXIT_INSTR_OFFSETS
	.align		4
        /*0040*/ 	.byte	0x04, 0x1c
        /*0042*/ 	.short	(.L_17 - .L_16)


	//   ....[0]....
.L_16:
        /*0044*/ 	.word	0x00000b40


	//----- nvinfo : EIATTR_REQNTID
	.align		4
.L_17:
        /*0048*/ 	.byte	0x04, 0x10
        /*004a*/ 	.short	(.L_19 - .L_18)
.L_18:
        /*004c*/ 	.word	0x00000080
        /*0050*/ 	.word	0x00000001
        /*0054*/ 	.word	0x00000001


	//----- nvinfo : EIATTR_CBANK_PARAM_SIZE
	.align		4
.L_19:
        /*0058*/ 	.byte	0x03, 0x19
        /*005a*/ 	.short	0x0014


	//----- nvinfo : EIATTR_PARAM_CBANK
	.align		4
        /*005c*/ 	.byte	0x04, 0x0a
        /*005e*/ 	.short	(.L_21 - .L_20)
	.align		4
.L_20:
        /*0060*/ 	.word	index@(.nv.constant0.triton_poi_fused_reflection_pad2d_4)
        /*0064*/ 	.short	0x0210
        /*0066*/ 	.short	0x0014


	//----- nvinfo : EIATTR_SW_WAR
	.align		4
.L_21:
        /*0068*/ 	.byte	0x04, 0x36
        /*006a*/ 	.short	(.L_23 - .L_22)
.L_22:
        /*006c*/ 	.word	0x00000008
.L_23:


//--------------------- .nv.callgraph             --------------------------
	.section	.nv.callgraph,"",@"SHT_CUDA_CALLGRAPH"
	.align	4
	.sectionentsize	8
	.align		4
        /*0000*/ 	.word	0x00000000
	.align		4
        /*0004*/ 	.word	0xffffffff
	.align		4
        /*0008*/ 	.word	0x00000000
	.align		4
        /*000c*/ 	.word	0xfffffffe
	.align		4
        /*0010*/ 	.word	0x00000000
	.align		4
        /*0014*/ 	.word	0xfffffffd
	.align		4
        /*0018*/ 	.word	0x00000000
	.align		4
        /*001c*/ 	.word	0xfffffffc


//--------------------- .text.triton_poi_fused_reflection_pad2d_4 --------------------------
	.section	.text.triton_poi_fused_reflection_pad2d_4,"ax",@progbits
	.align	128
        .global         triton_poi_fused_reflection_pad2d_4
        .type           triton_poi_fused_reflection_pad2d_4,@function
        .size           triton_poi_fused_reflection_pad2d_4,(.L_x_1 - triton_poi_fused_reflection_pad2d_4)
        .other          triton_poi_fused_reflection_pad2d_4,@"STO_CUDA_ENTRY STV_DEFAULT"
triton_poi_fused_reflection_pad2d_4:
.text.triton_poi_fused_reflection_pad2d_4:
[----:B------:R-:W-:Y:S01]  /*0000*/  LDC R1, c[0x0][0x28] ;  /* 0x00000a00ff017b82 */ /* 0x000fe20000000800 */
[----:B------:R-:W1:Y:S01]  /*0010*/  S2R R0, SR_TID.X ;  /* 0x0000000000007919 */ /* 0x000e620000002100 */
[----:B------:R-:W-:-:S06]  /*0020*/  ULDC.64 UR4, c[0x0][0x208] ;  /* 0x0000820000047ab9 */ /* 0x000fcc0000000a00 */
[----:B------:R-:W2:Y:S01]  /*0030*/  LDC.64 R26, c[0x0][0x218] ;  /* 0x00008600ff1a7b82 */ /* 0x000ea20000000a00 */
[----:B------:R-:W3:Y:S01]  /*0040*/  S2R R3, SR_CTAID.X ;  /* 0x0000000000037919 */ /* 0x000ee20000002500 */
[----:B-1----:R-:W-:-:S05]  /*0050*/  IMAD.SHL.U32 R0, R0, 0x4, RZ ;  /* 0x0000000400007824 */ /* 0x002fca00078e00ff */
[----:B------:R-:W-:-:S05]  /*0060*/  LOP3.LUT R0, R0, 0x1fc, RZ, 0xc0, !PT ;  /* 0x000001fc00007812 */ /* 0x000fca00078ec0ff */
[----:B---3--:R-:W-:-:S04]  /*0070*/  IMAD R0, R3, 0x400, R0 ;  /* 0x0000040003007824 */ /* 0x008fc800078e0200 */
[----:B------:R-:W-:Y:S01]  /*0080*/  IMAD.HI R7, R0, 0x38e38e39, RZ ;  /* 0x38e38e3900077827 */ /* 0x000fe200078e02ff */
[----:B------:R-:W-:-:S03]  /*0090*/  IADD3 R9, R0, 0x3, RZ ;  /* 0x0000000300097810 */ /* 0x000fc60007ffe0ff */
[C---:B------:R-:W-:Y:S01]  /*00a0*/  VIADD R8, R0.reuse, 0x1 ;  /* 0x0000000100087836 */ /* 0x040fe20000000000 */
[----:B------:R-:W-:Y:S01]  /*00b0*/  SHF.R.U32.HI R2, RZ, 0x1f, R7 ;  /* 0x0000001fff027819 */ /* 0x000fe20000011607 */
[----:B------:R-:W-:Y:S02]  /*00c0*/  VIADD R14, R0, 0x2 ;  /* 0x00000002000e7836 */ /* 0x000fe40000000000 */
[----:B------:R-:W-:Y:S01]  /*00d0*/  IMAD.HI R6, R8, 0x38e38e39, RZ ;  /* 0x38e38e3908067827 */ /* 0x000fe200078e02ff */
[----:B------:R-:W-:-:S03]  /*00e0*/  LEA.HI.SX32 R7, R7, R2, 0x1e ;  /* 0x0000000207077211 */ /* 0x000fc600078ff2ff */
[----:B------:R-:W-:Y:S01]  /*00f0*/  IMAD.HI R17, R9, 0x38e38e39, RZ ;  /* 0x38e38e3909117827 */ /* 0x000fe200078e02ff */
[----:B------:R-:W-:-:S03]  /*0100*/  SHF.R.U32.HI R5, RZ, 0x1f, R6 ;  /* 0x0000001fff057819 */ /* 0x000fc60000011606 */
[----:B------:R-:W-:Y:S01]  /*0110*/  IMAD.HI R4, R14, 0x38e38e39, RZ ;  /* 0x38e38e390e047827 */ /* 0x000fe200078e02ff */
[----:B------:R-:W-:Y:S02]  /*0120*/  SHF.R.U32.HI R2, RZ, 0x1f, R17 ;  /* 0x0000001fff027819 */ /* 0x000fe40000011611 */
[----:B------:R-:W-:Y:S01]  /*0130*/  LEA.HI.SX32 R6, R6, R5, 0x1e ;  /* 0x0000000506067211 */ /* 0x000fe200078ff2ff */
[C---:B------:R-:W-:Y:S01]  /*0140*/  IMAD.HI R3, R0.reuse, 0x1948b0fd, RZ ;  /* 0x1948b0fd00037827 */ /* 0x040fe200078e02ff */
[----:B------:R-:W-:Y:S02]  /*0150*/  SHF.R.U32.HI R13, RZ, 0x1f, R4 ;  /* 0x0000001fff0d7819 */ /* 0x000fe40000011604 */
[----:B------:R-:W-:Y:S01]  /*0160*/  LEA.HI.SX32 R17, R17, R2, 0x1e ;  /* 0x0000000211117211 */ /* 0x000fe200078ff2ff */
[----:B------:R-:W-:Y:S01]  /*0170*/  VIADD R11, R0, 0x200 ;  /* 0x00000200000b7836 */ /* 0x000fe20000000000 */
[----:B------:R-:W-:Y:S01]  /*0180*/  LEA.HI.SX32 R5, R4, R13, 0x1e ;  /* 0x0000000d04057211 */ /* 0x000fe200078ff2ff */
[----:B------:R-:W-:Y:S01]  /*0190*/  VIADD R12, R0, 0x201 ;  /* 0x00000201000c7836 */ /* 0x000fe20000000000 */
[----:B------:R-:W-:Y:S01]  /*01a0*/  IADD3 R13, R0, 0x203, RZ ;  /* 0x00000203000d7810 */ /* 0x000fe20007ffe0ff */
[----:B------:R-:W-:Y:S01]  /*01b0*/  IMAD.HI R2, R11, 0x38e38e39, RZ ;  /* 0x38e38e390b027827 */ /* 0x000fe200078e02ff */
[----:B------:R-:W-:-:S03]  /*01c0*/  SHF.R.U32.HI R10, RZ, 0x1f, R3 ;  /* 0x0000001fff0a7819 */ /* 0x000fc60000011603 */
[----:B------:R-:W-:Y:S01]  /*01d0*/  IMAD.HI R15, R12, 0x38e38e39, RZ ;  /* 0x38e38e390c0f7827 */ /* 0x000fe200078e02ff */
[----:B------:R-:W-:Y:S02]  /*01e0*/  LEA.HI R3, R3, R10, RZ, 0x1b ;  /* 0x0000000a03037211 */ /* 0x000fe400078fd8ff */
[----:B------:R-:W-:Y:S01]  /*01f0*/  SHF.R.U32.HI R21, RZ, 0x1f, R2 ;  /* 0x0000001fff157819 */ /* 0x000fe20000011602 */
[----:B------:R-:W-:Y:S01]  /*0200*/  IMAD.HI R22, R11, 0x1948b0fd, RZ ;  /* 0x1948b0fd0b167827 */ /* 0x000fe200078e02ff */
[----:B------:R-:W-:Y:S02]  /*0210*/  SHF.R.U32.HI R16, RZ, 0x1f, R15 ;  /* 0x0000001fff107819 */ /* 0x000fe4000001160f */
[----:B------:R-:W-:Y:S01]  /*0220*/  LEA.HI.SX32 R4, R2, R21, 0x1e ;  /* 0x0000001502047211 */ /* 0x000fe200078ff2ff */
[----:B------:R-:W-:Y:S01]  /*0230*/  IMAD.HI R19, R13, 0x38e38e39, RZ ;  /* 0x38e38e390d137827 */ /* 0x000fe200078e02ff */
[----:B------:R-:W-:Y:S02]  /*0240*/  SHF.R.U32.HI R23, RZ, 0x1f, R22 ;  /* 0x0000001fff177819 */ /* 0x000fe40000011616 */
[----:B------:R-:W-:Y:S01]  /*0250*/  LEA.HI.SX32 R15, R15, R16, 0x1e ;  /* 0x000000100f0f7211 */ /* 0x000fe200078ff2ff */
[----:B------:R-:W-:Y:S01]  /*0260*/  VIADD R10, R0, 0x202 ;  /* 0x00000202000a7836 */ /* 0x000fe20000000000 */
[----:B------:R-:W-:Y:S01]  /*0270*/  SHF.R.U32.HI R20, RZ, 0x1f, R19 ;  /* 0x0000001fff147819 */ /* 0x000fe20000011613 */
[----:B------:R-:W-:Y:S01]  /*0280*/  IMAD.HI R18, R7, 0x38e38e39, RZ ;  /* 0x38e38e3907127827 */ /* 0x000fe200078e02ff */
[----:B------:R-:W-:-:S02]  /*0290*/  LEA.HI R2, R22, R23, RZ, 0x1b ;  /* 0x0000001716027211 */ /* 0x000fc400078fd8ff */
[----:B------:R-:W-:Y:S01]  /*02a0*/  LEA.HI.SX32 R16, R19, R20, 0x1e ;  /* 0x0000001413107211 */ /* 0x000fe200078ff2ff */
[----:B------:R-:W-:Y:S01]  /*02b0*/  IMAD.HI R21, R10, 0x38e38e39, RZ ;  /* 0x38e38e390a157827 */ /* 0x000fe200078e02ff */
[----:B------:R-:W-:Y:S02]  /*02c0*/  SHF.R.U32.HI R23, RZ, 0x1f, R18 ;  /* 0x0000001fff177819 */ /* 0x000fe40000011612 */
[----:B------:R-:W-:Y:S01]  /*02d0*/  LEA R3, R3, 0xff, 0x8 ;  /* 0x000000ff03037811 */ /* 0x000fe200078e40ff */
[----:B------:R-:W-:Y:S01]  /*02e0*/  IMAD R19, R6, 0x12, RZ ;  /* 0x0000001206137824 */ /* 0x000fe200078e02ff */
[----:B------:R-:W-:Y:S01]  /*02f0*/  SHF.R.U32.HI R22, RZ, 0x1f, R21 ;  /* 0x0000001fff167819 */ /* 0x000fe20000011615 */
[----:B------:R-:W-:Y:S01]  /*0300*/  IMAD R20, R17, 0x12, RZ ;  /* 0x0000001211147824 */ /* 0x000fe200078e02ff */
[----:B------:R-:W-:Y:S01]  /*0310*/  LEA.HI.SX32 R17, R18, R23, 0x1e ;  /* 0x0000001712117211 */ /* 0x000fe200078ff2ff */
[----:B------:R-:W-:Y:S01]  /*0320*/  IMAD.HI R18, R5, 0x38e38e39, RZ ;  /* 0x38e38e3905127827 */ /* 0x000fe200078e02ff */
[----:B------:R-:W-:-:S02]  /*0330*/  LEA.HI.SX32 R6, R21, R22, 0x1e ;  /* 0x0000001615067211 */ /* 0x000fc400078ff2ff */
[----:B------:R-:W-:Y:S01]  /*0340*/  LOP3.LUT R21, RZ, R19, RZ, 0x33, !PT ;  /* 0x00000013ff157212 */ /* 0x000fe200078e33ff */
[----:B------:R-:W-:Y:S01]  /*0350*/  IMAD.HI R19, R4, 0x38e38e39, RZ ;  /* 0x38e38e3904137827 */ /* 0x000fe200078e02ff */
[----:B------:R-:W-:Y:S02]  /*0360*/  LOP3.LUT R20, RZ, R20, RZ, 0x33, !PT ;  /* 0x00000014ff147212 */ /* 0x000fe400078e33ff */
[----:B------:R-:W-:Y:S01]  /*0370*/  LEA R2, R2, 0xff, 0x8 ;  /* 0x000000ff02027811 */ /* 0x000fe200078e40ff */
[----:B------:R-:W-:Y:S01]  /*0380*/  IMAD.IADD R8, R8, 0x1, R21 ;  /* 0x0000000108087824 */ /* 0x000fe200078e0215 */
[----:B------:R-:W-:Y:S01]  /*0390*/  SHF.R.U32.HI R21, RZ, 0x1f, R18 ;  /* 0x0000001fff157819 */ /* 0x000fe20000011612 */
[----:B------:R-:W-:Y:S01]  /*03a0*/  IMAD.IADD R9, R9, 0x1, R20 ;  /* 0x0000000109097824 */ /* 0x000fe200078e0214 */
[----:B------:R-:W-:Y:S01]  /*03b0*/  SHF.R.U32.HI R20, RZ, 0x1f, R19 ;  /* 0x0000001fff147819 */ /* 0x000fe20000011613 */
[----:B------:R-:W-:Y:S01]  /*03c0*/  IMAD R16, R16, 0x12, RZ ;  /* 0x0000001210107824 */ /* 0x000fe200078e02ff */
[----:B------:R-:W-:Y:S01]  /*03d0*/  LEA.HI.SX32 R18, R18, R21, 0x1e ;  /* 0x0000001512127211 */ /* 0x000fe200078ff2ff */
[----:B------:R-:W-:Y:S01]  /*03e0*/  IMAD R17, R17, 0x12, RZ ;  /* 0x0000001211117824 */ /* 0x000fe200078e02ff */
[----:B------:R-:W-:Y:S01]  /*03f0*/  LEA.HI.SX32 R19, R19, R20, 0x1e ;  /* 0x0000001413137211 */ /* 0x000fe200078ff2ff */
[----:B------:R-:W-:Y:S01]  /*0400*/  IMAD R20, R15, 0x12, RZ ;  /* 0x000000120f147824 */ /* 0x000fe200078e02ff */
[----:B------:R-:W-:Y:S01]  /*0410*/  LOP3.LUT R16, RZ, R16, RZ, 0x33, !PT ;  /* 0x00000010ff107212 */ /* 0x000fe200078e33ff */
[----:B------:R-:W-:-:S03]  /*0420*/  IMAD.HI R15, R6, 0x38e38e39, RZ ;  /* 0x38e38e39060f7827 */ /* 0x000fc600078e02ff */
[----:B------:R-:W-:Y:S01]  /*0430*/  LOP3.LUT R21, RZ, R20, RZ, 0x33, !PT ;  /* 0x00000014ff157212 */ /* 0x000fe200078e33ff */
[----:B------:R-:W-:Y:S01]  /*0440*/  IMAD R22, R5, 0x12, RZ ;  /* 0x0000001205167824 */ /* 0x000fe200078e02ff */
[----:B------:R-:W-:Y:S01]  /*0450*/  SHF.R.U32.HI R20, RZ, 0x1f, R15 ;  /* 0x0000001fff147819 */ /* 0x000fe2000001160f */
[----:B------:R-:W-:Y:S01]  /*0460*/  IMAD.IADD R13, R13, 0x1, R16 ;  /* 0x000000010d0d7824 */ /* 0x000fe200078e0210 */
[----:B------:R-:W-:Y:S01]  /*0470*/  LOP3.LUT R16, RZ, R17, RZ, 0x33, !PT ;  /* 0x00000011ff107212 */ /* 0x000fe200078e33ff */
[----:B------:R-:W-:Y:S01]  /*0480*/  IMAD R19, R19, 0x12, RZ ;  /* 0x0000001213137824 */ /* 0x000fe200078e02ff */
[----:B------:R-:W-:Y:S01]  /*0490*/  LEA.HI.SX32 R20, R15, R20, 0x1e ;  /* 0x000000140f147211 */ /* 0x000fe200078ff2ff */
[C---:B------:R-:W-:Y:S01]  /*04a0*/  IMAD R15, R7.reuse, 0x12, RZ ;  /* 0x00000012070f7824 */ /* 0x040fe200078e02ff */
[----:B------:R-:W-:Y:S01]  /*04b0*/  LOP3.LUT R23, RZ, R22, RZ, 0x33, !PT ;  /* 0x00000016ff177212 */ /* 0x000fe200078e33ff */
[----:B------:R-:W-:Y:S01]  /*04c0*/  IMAD R18, R18, 0x12, RZ ;  /* 0x0000001212127824 */ /* 0x000fe200078e02ff */
[----:B------:R-:W-:Y:S01]  /*04d0*/  LOP3.LUT R19, RZ, R19, RZ, 0x33, !PT ;  /* 0x00000013ff137212 */ /* 0x000fe200078e33ff */
[----:B------:R-:W-:Y:S01]  /*04e0*/  IMAD.IADD R12, R12, 0x1, R21 ;  /* 0x000000010c0c7824 */ /* 0x000fe200078e0215 */
[----:B------:R-:W-:Y:S01]  /*04f0*/  LOP3.LUT R17, RZ, R15, RZ, 0x33, !PT ;  /* 0x0000000fff117212 */ /* 0x000fe200078e33ff */
[----:B------:R-:W-:Y:S01]  /*0500*/  IMAD R22, R4, 0x12, RZ ;  /* 0x0000001204167824 */ /* 0x000fe200078e02ff */
[----:B------:R-:W-:Y:S01]  /*0510*/  IADD3 R14, R14, R23, RZ ;  /* 0x000000170e0e7210 */ /* 0x000fe20007ffe0ff */
[----:B------:R-:W-:Y:S01]  /*0520*/  IMAD R23, R6, 0x12, RZ ;  /* 0x0000001206177824 */ /* 0x000fe200078e02ff */
[----:B------:R-:W-:Y:S01]  /*0530*/  LOP3.LUT R18, RZ, R18, RZ, 0x33, !PT ;  /* 0x00000012ff127212 */ /* 0x000fe200078e33ff */
[----:B------:R-:W-:Y:S01]  /*0540*/  IMAD.IADD R17, R0, 0x1, R17 ;  /* 0x0000000100117824 */ /* 0x000fe200078e0211 */
[----:B------:R-:W-:Y:S01]  /*0550*/  IABS R14, R14 ;  /* 0x0000000e000e7213 */ /* 0x000fe20000000000 */
[----:B------:R-:W-:Y:S01]  /*0560*/  IMAD.IADD R7, R7, 0x1, R16 ;  /* 0x0000000107077824 */ /* 0x000fe200078e0210 */
[----:B------:R-:W-:Y:S01]  /*0570*/  LOP3.LUT R23, RZ, R23, RZ, 0x33, !PT ;  /* 0x00000017ff177212 */ /* 0x000fe200078e33ff */
[----:B------:R-:W-:Y:S01]  /*0580*/  IMAD.IADD R15, R5, 0x1, R18 ;  /* 0x00000001050f7824 */ /* 0x000fe200078e0212 */
[----:B------:R-:W-:Y:S01]  /*0590*/  IABS R17, R17 ;  /* 0x0000001100117213 */ /* 0x000fe20000000000 */
[----:B------:R-:W-:Y:S01]  /*05a0*/  IMAD R20, R20, 0x12, RZ ;  /* 0x0000001214147824 */ /* 0x000fe200078e02ff */
[----:B------:R-:W-:-:S02]  /*05b0*/  IADD3 R16, R4, R19, RZ ;  /* 0x0000001304107210 */ /* 0x000fc40007ffe0ff */
[----:B------:R-:W-:Y:S02]  /*05c0*/  IADD3 R10, R10, R23, RZ ;  /* 0x000000170a0a7210 */ /* 0x000fe40007ffe0ff */
[----:B------:R-:W-:Y:S01]  /*05d0*/  IABS R4, R8 ;  /* 0x0000000800047213 */ /* 0x000fe20000000000 */
[----:B------:R-:W-:Y:S01]  /*05e0*/  IMAD.MOV.U32 R8, RZ, RZ, R17 ;  /* 0x000000ffff087224 */ /* 0x000fe200078e0011 */
[----:B------:R-:W-:Y:S02]  /*05f0*/  IABS R5, R9 ;  /* 0x0000000900057213 */ /* 0x000fe40000000000 */
[----:B------:R-:W-:Y:S01]  /*0600*/  IABS R12, R12 ;  /* 0x0000000c000c7213 */ /* 0x000fe20000000000 */
[----:B------:R-:W-:Y:S01]  /*0610*/  VIADD R8, R8, 0xfffffff1 ;  /* 0xfffffff108087836 */ /* 0x000fe20000000000 */
[----:B------:R-:W-:Y:S01]  /*0620*/  LOP3.LUT R22, RZ, R22, RZ, 0x33, !PT ;  /* 0x00000016ff167212 */ /* 0x000fe200078e33ff */
[----:B------:R-:W-:Y:S01]  /*0630*/  VIADD R4, R4, 0xfffffff1 ;  /* 0xfffffff104047836 */ /* 0x000fe20000000000 */
[----:B------:R-:W-:Y:S01]  /*0640*/  MOV R9, R14 ;  /* 0x0000000e00097202 */ /* 0x000fe20000000f00 */
[----:B------:R-:W-:Y:S01]  /*0650*/  VIADD R5, R5, 0xfffffff1 ;  /* 0xfffffff105057836 */ /* 0x000fe20000000000 */
[----:B------:R-:W-:Y:S01]  /*0660*/  IABS R13, R13 ;  /* 0x0000000d000d7213 */ /* 0x000fe20000000000 */
[----:B------:R-:W-:Y:S01]  /*0670*/  IMAD.IADD R11, R11, 0x1, R22 ;  /* 0x000000010b0b7824 */ /* 0x000fe200078e0216 */
[----:B------:R-:W-:-:S02]  /*0680*/  IABS R17, R10 ;  /* 0x0000000a00117213 */ /* 0x000fc40000000000 */
[----:B------:R-:W-:Y:S01]  /*0690*/  MOV R10, R12 ;  /* 0x0000000c000a7202 */ /* 0x000fe20000000f00 */
[----:B------:R-:W-:Y:S01]  /*06a0*/  IMAD.MOV.U32 R12, RZ, RZ, R13 ;  /* 0x000000ffff0c7224 */ /* 0x000fe200078e000d */
[----:B------:R-:W-:Y:S01]  /*06b0*/  IADD3 R9, R9, -0xf, RZ ;  /* 0xfffffff109097810 */ /* 0x000fe20007ffe0ff */
[----:B------:R-:W-:Y:S01]  /*06c0*/  IMAD.MOV.U32 R13, RZ, RZ, R17 ;  /* 0x000000ffff0d7224 */ /* 0x000fe200078e0011 */
[----:B------:R-:W-:Y:S02]  /*06d0*/  LOP3.LUT R21, RZ, R20, RZ, 0x33, !PT ;  /* 0x00000014ff157212 */ /* 0x000fe400078e33ff */
[----:B------:R-:W-:Y:S02]  /*06e0*/  IABS R14, R8 ;  /* 0x00000008000e7213 */ /* 0x000fe40000000000 */
[----:B------:R-:W-:Y:S01]  /*06f0*/  IABS R17, R7 ;  /* 0x0000000700117213 */ /* 0x000fe20000000000 */
[----:B------:R-:W-:Y:S01]  /*0700*/  VIADD R7, R10, 0xfffffff1 ;  /* 0xfffffff10a077836 */ /* 0x000fe20000000000 */
[----:B------:R-:W-:Y:S01]  /*0710*/  IABS R8, R9 ;  /* 0x0000000900087213 */ /* 0x000fe20000000000 */
[----:B------:R-:W-:Y:S01]  /*0720*/  VIADD R10, R12, 0xfffffff1 ;  /* 0xfffffff10c0a7836 */ /* 0x000fe20000000000 */
[----:B------:R-:W-:Y:S01]  /*0730*/  IABS R4, R4 ;  /* 0x0000000400047213 */ /* 0x000fe20000000000 */
[----:B------:R-:W-:Y:S01]  /*0740*/  IMAD.IADD R6, R6, 0x1, R21 ;  /* 0x0000000106067824 */ /* 0x000fe200078e0215 */
[----:B------:R-:W-:Y:S01]  /*0750*/  IABS R18, R5 ;  /* 0x0000000500127213 */ /* 0x000fe20000000000 */
[C---:B------:R-:W-:Y:S01]  /*0760*/  IMAD.IADD R14, R3.reuse, 0x1, -R14 ;  /* 0x00000001030e7824 */ /* 0x040fe200078e0a0e */
[----:B------:R-:W-:Y:S01]  /*0770*/  IABS R11, R11 ;  /* 0x0000000b000b7213 */ /* 0x000fe20000000000 */
[C---:B------:R-:W-:Y:S01]  /*0780*/  IMAD.IADD R8, R3.reuse, 0x1, -R8 ;  /* 0x0000000103087824 */ /* 0x040fe200078e0a08 */
[----:B------:R-:W-:Y:S01]  /*0790*/  IADD3 R9, R3, -R4, RZ ;  /* 0x8000000403097210 */ /* 0x000fe20007ffe0ff */
[----:B------:R-:W-:Y:S01]  /*07a0*/  IMAD.IADD R3, R3, 0x1, -R18 ;  /* 0x0000000103037824 */ /* 0x000fe200078e0a12 */
[----:B------:R-:W-:Y:S01]  /*07b0*/  IADD3 R12, R13, -0xf, RZ ;  /* 0xfffffff10d0c7810 */ /* 0x000fe20007ffe0ff */
[----:B------:R-:W-:Y:S01]  /*07c0*/  IMAD.MOV.U32 R13, RZ, RZ, R17 ;  /* 0x000000ffff0d7224 */ /* 0x000fe200078e0011 */
[----:B------:R-:W-:Y:S01]  /*07d0*/  IADD3 R11, R11, -0xf, RZ ;  /* 0xfffffff10b0b7810 */ /* 0x000fe20007ffe0ff */
[----:B------:R-:W1:Y:S01]  /*07e0*/  LDC.64 R4, c[0x0][0x210] ;  /* 0x00008400ff047b82 */ /* 0x000e620000000a00 */
[----:B------:R-:W-:-:S02]  /*07f0*/  IABS R19, R10 ;  /* 0x0000000a00137213 */ /* 0x000fc40000000000 */
[----:B------:R-:W-:Y:S02]  /*0800*/  IABS R15, R15 ;  /* 0x0000000f000f7213 */ /* 0x000fe40000000000 */
[----:B------:R-:W-:Y:S02]  /*0810*/  IABS R16, R16 ;  /* 0x0000001000107213 */ /* 0x000fe40000000000 */
[----:B------:R-:W-:Y:S02]  /*0820*/  IABS R18, R7 ;  /* 0x0000000700127213 */ /* 0x000fe40000000000 */
[----:B------:R-:W-:Y:S01]  /*0830*/  IABS R10, R6 ;  /* 0x00000006000a7213 */ /* 0x000fe20000000000 */
[----:B------:R-:W-:Y:S01]  /*0840*/  VIADD R6, R13, 0xfffffff1 ;  /* 0xfffffff10d067836 */ /* 0x000fe20000000000 */
[----:B------:R-:W-:Y:S02]  /*0850*/  IABS R17, R11 ;  /* 0x0000000b00117213 */ /* 0x000fe40000000000 */
[----:B------:R-:W-:Y:S01]  /*0860*/  IABS R20, R12 ;  /* 0x0000000c00147213 */ /* 0x000fe20000000000 */
[----:B------:R-:W-:Y:S01]  /*0870*/  IMAD.MOV.U32 R12, RZ, RZ, R16 ;  /* 0x000000ffff0c7224 */ /* 0x000fe200078e0010 */
[----:B------:R-:W-:Y:S01]  /*0880*/  MOV R11, R15 ;  /* 0x0000000f000b7202 */ /* 0x000fe20000000f00 */
[----:B------:R-:W-:Y:S01]  /*0890*/  IMAD.MOV.U32 R15, RZ, RZ, R10 ;  /* 0x000000ffff0f7224 */ /* 0x000fe200078e000a */
[----:B------:R-:W-:Y:S01]  /*08a0*/  MOV R13, R18 ;  /* 0x00000012000d7202 */ /* 0x000fe20000000f00 */
[----:B------:R-:W-:Y:S01]  /*08b0*/  IMAD.MOV.U32 R7, RZ, RZ, R17 ;  /* 0x000000ffff077224 */ /* 0x000fe200078e0011 */
[----:B------:R-:W-:Y:S01]  /*08c0*/  IABS R16, R6 ;  /* 0x0000000600107213 */ /* 0x000fe20000000000 */
[----:B------:R-:W-:Y:S01]  /*08d0*/  IMAD.MOV.U32 R17, RZ, RZ, R20 ;  /* 0x000000ffff117224 */ /* 0x000fe200078e0014 */
[----:B------:R-:W-:Y:S01]  /*08e0*/  IADD3 R10, R2, -R13, RZ ;  /* 0x8000000d020a7210 */ /* 0x000fe20007ffe0ff */
[----:B------:R-:W-:Y:S01]  /*08f0*/  VIADD R12, R12, 0xfffffff1 ;  /* 0xfffffff10c0c7836 */ /* 0x000fe20000000000 */
[----:B------:R-:W-:Y:S01]  /*0900*/  IADD3 R11, R11, -0xf, RZ ;  /* 0xfffffff10b0b7810 */ /* 0x000fe20007ffe0ff */
[----:B------:R-:W-:Y:S01]  /*0910*/  VIADD R13, R15, 0xfffffff1 ;  /* 0xfffffff10f0d7836 */ /* 0x000fe20000000000 */
[----:B------:R-:W-:Y:S01]  /*0920*/  MOV R15, R16 ;  /* 0x00000010000f7202 */ /* 0x000fe20000000f00 */
[C---:B------:R-:W-:Y:S01]  /*0930*/  IMAD.IADD R6, R2.reuse, 0x1, -R17 ;  /* 0x0000000102067824 */ /* 0x040fe200078e0a11 */
[----:B------:R-:W-:Y:S01]  /*0940*/  IABS R17, R11 ;  /* 0x0000000b00117213 */ /* 0x000fe20000000000 */
[C---:B------:R-:W-:Y:S01]  /*0950*/  IMAD.IADD R7, R2.reuse, 0x1, -R7 ;  /* 0x0000000102077824 */ /* 0x040fe200078e0a07 */
[----:B------:R-:W-:Y:S01]  /*0960*/  IABS R21, R12 ;  /* 0x0000000c00157213 */ /* 0x000fe20000000000 */
[----:B------:R-:W-:Y:S01]  /*0970*/  IMAD.IADD R2, R2, 0x1, -R19 ;  /* 0x0000000102027824 */ /* 0x000fe200078e0a13 */
[----:B------:R-:W-:Y:S01]  /*0980*/  IABS R25, R13 ;  /* 0x0000000d00197213 */ /* 0x000fe20000000000 */
[----:B------:R-:W-:-:S02]  /*0990*/  IMAD R11, R15, -0x10, R14 ;  /* 0xfffffff00f0b7824 */ /* 0x000fc400078e020e */
[----:B------:R-:W-:Y:S02]  /*09a0*/  IMAD R9, R15, -0x10, R9 ;  /* 0xfffffff00f097824 */ /* 0x000fe400078e0209 */
[----:B------:R-:W-:Y:S02]  /*09b0*/  IMAD R15, R17, -0x10, R8 ;  /* 0xfffffff0110f7824 */ /* 0x000fe400078e0208 */
[----:B------:R-:W-:Y:S02]  /*09c0*/  IMAD R7, R21, -0x10, R7 ;  /* 0xfffffff015077824 */ /* 0x000fe400078e0207 */
[----:B------:R-:W-:Y:S02]  /*09d0*/  IMAD R23, R25, -0x10, R6 ;  /* 0xfffffff019177824 */ /* 0x000fe400078e0206 */
[----:B------:R-:W-:Y:S02]  /*09e0*/  IMAD R17, R17, -0x10, R3 ;  /* 0xfffffff011117824 */ /* 0x000fe400078e0203 */
[----:B------:R-:W-:-:S02]  /*09f0*/  IMAD R21, R21, -0x10, R10 ;  /* 0xfffffff015157824 */ /* 0x000fc400078e020a */
[----:B------:R-:W-:Y:S02]  /*0a00*/  IMAD R25, R25, -0x10, R2 ;  /* 0xfffffff019197824 */ /* 0x000fe400078e0202 */
[----:B-1----:R-:W-:-:S04]  /*0a10*/  IMAD.WIDE R2, R11, 0x4, R4 ;  /* 0x000000040b027825 */ /* 0x002fc800078e0204 */
[----:B------:R-:W-:-:S04]  /*0a20*/  IMAD.WIDE R12, R9, 0x4, R4 ;  /* 0x00000004090c7825 */ /* 0x000fc800078e0204 */
[----:B------:R-:W-:-:S04]  /*0a30*/  IMAD.WIDE R14, R15, 0x4, R4 ;  /* 0x000000040f0e7825 */ /* 0x000fc800078e0204 */
[--C-:B------:R-:W-:Y:S01]  /*0a40*/  IMAD.WIDE R16, R17, 0x4, R4.reuse ;  /* 0x0000000411107825 */ /* 0x100fe200078e0204 */
[----:B------:R-:W3:Y:S03]  /*0a50*/  LDG.E.EL R6, desc[UR4][R14.64] ;  /* 0x000000040e067981 */ /* 0x000ee6000c2e1900 */
[--C-:B------:R-:W-:Y:S02]  /*0a60*/  IMAD.WIDE R18, R7, 0x4, R4.reuse ;  /* 0x0000000407127825 */ /* 0x100fe400078e0204 */
[----:B------:R-:W3:Y:S02]  /*0a70*/  LDG.E.EL R7, desc[UR4][R16.64] ;  /* 0x0000000410077981 */ /* 0x000ee4000c2e1900 */
[--C-:B------:R-:W-:Y:S02]  /*0a80*/  IMAD.WIDE R20, R21, 0x4, R4.reuse ;  /* 0x0000000415147825 */ /* 0x100fe400078e0204 */
[----:B------:R-:W4:Y:S02]  /*0a90*/  LDG.E.EL R8, desc[UR4][R18.64] ;  /* 0x0000000412087981 */ /* 0x000f24000c2e1900 */
[----:B------:R-:W-:-:S02]  /*0aa0*/  IMAD.WIDE R22, R23, 0x4, R4 ;  /* 0x0000000417167825 */ /* 0x000fc400078e0204 */
[----:B------:R-:W4:Y:S02]  /*0ab0*/  LDG.E.EL R9, desc[UR4][R20.64] ;  /* 0x0000000414097981 */ /* 0x000f24000c2e1900 */
[----:B------:R-:W-:Y:S02]  /*0ac0*/  IMAD.WIDE R24, R25, 0x4, R4 ;  /* 0x0000000419187825 */ /* 0x000fe400078e0204 */
[----:B------:R-:W3:Y:S04]  /*0ad0*/  LDG.E.EL R4, desc[UR4][R2.64] ;  /* 0x0000000402047981 */ /* 0x000ee8000c2e1900 */
[----:B------:R-:W3:Y:S04]  /*0ae0*/  LDG.E.EL R5, desc[UR4][R12.64] ;  /* 0x000000040c057981 */ /* 0x000ee8000c2e1900 */
[----:B------:R-:W4:Y:S04]  /*0af0*/  LDG.E.EL R10, desc[UR4][R22.64] ;  /* 0x00000004160a7981 */ /* 0x000f28000c2e1900 */
[----:B------:R-:W4:Y:S01]  /*0b00*/  LDG.E.EL R11, desc[UR4][R24.64] ;  /* 0x00000004180b7981 */ /* 0x000f22000c2e1900 */
[----:B--2---:R-:W-:-:S05]  /*0b10*/  IMAD.WIDE R26, R0, 0x4, R26 ;  /* 0x00000004001a7825 */ /* 0x004fca00078e021a */
[----:B---3--:R-:W-:Y:S04]  /*0b20*/  STG.E.128 desc[UR4][R26.64], R4 ;  /* 0x000000041a007986 */ /* 0x008fe8000c101d04 */
[----:B----4-:R-:W-:Y:S01]  /*0b30*/  STG.E.128 desc[UR4][R26.64+0x800], R8 ;  /* 0x000800081a007986 */ /* 0x010fe2000c101d04 */
[----:B------:R-:W-:Y:S05]  /*0b40*/  EXIT ;  /* 0x000000000000794d */ /* 0x000fea0003800000 */
.L_x_0:
[----:B------:R-:W-:-:S00]  /*0b50*/  BRA `(.L_x_0) ;  /* 0xfffffffc00fc7947 */ /* 0x000fc0000383ffff */
[----:B------:R-:W-:-:S00]  /*0b60*/  NOP ;  /* 0x0000000000007918 */ /* 0x000fc00000000000 */
        /* <DEDUP_REMOVED lines=9> */
.L_x_1:


//--------------------- .nv.constant0.triton_poi_fused_reflection_pad2d_4 --------------------------
	.section	.nv.constant0.triton_poi_fused_reflection_pad2d_4,"a",@progbits
	.sectionflags	@""
	.align	4
.nv.constant0.triton_poi_fused_reflection_pad2d_4:
	.zero		548
